//
// Generated by NVIDIA NVVM Compiler
//
// Compiler Build ID: CL-36424714
// Cuda compilation tools, release 13.0, V13.0.88
// Based on NVVM 20.0.0
//

.version 9.0
.target sm_100
.address_size 64

	// .globl	_Z9mat_scalefPfS_iii

.visible .entry _Z9mat_scalefPfS_iii(
	.param .f32 _Z9mat_scalefPfS_iii_param_0,
	.param .u64 .ptr .align 1 _Z9mat_scalefPfS_iii_param_1,
	.param .u64 .ptr .align 1 _Z9mat_scalefPfS_iii_param_2,
	.param .u32 _Z9mat_scalefPfS_iii_param_3,
	.param .u32 _Z9mat_scalefPfS_iii_param_4,
	.param .u32 _Z9mat_scalefPfS_iii_param_5
)
{
	.reg .pred 	%p<14>;
	.reg .b32 	%r<44>;
	.reg .b32 	%f<60>;
	.reg .b64 	%rd<19>;

	ld.param.f32 	%f1, [_Z9mat_scalefPfS_iii_param_0];
	ld.param.u64 	%rd5, [_Z9mat_scalefPfS_iii_param_1];
	ld.param.u64 	%rd6, [_Z9mat_scalefPfS_iii_param_2];
	ld.param.u32 	%r26, [_Z9mat_scalefPfS_iii_param_3];
	ld.param.u32 	%r24, [_Z9mat_scalefPfS_iii_param_4];
	ld.param.u32 	%r25, [_Z9mat_scalefPfS_iii_param_5];
	cvta.to.global.u64 	%rd1, %rd6;
	cvta.to.global.u64 	%rd2, %rd5;
	mov.u32 	%r27, %ntid.y;
	mov.u32 	%r28, %ctaid.y;
	mov.u32 	%r29, %tid.y;
	mad.lo.s32 	%r1, %r27, %r28, %r29;
	mov.u32 	%r30, %ntid.x;
	mov.u32 	%r31, %ctaid.x;
	mov.u32 	%r32, %tid.x;
	mad.lo.s32 	%r2, %r30, %r31, %r32;
	setp.ge.s32 	%p1, %r1, %r26;
	setp.ge.s32 	%p2, %r2, %r24;
	or.pred  	%p3, %p1, %p2;
	setp.lt.s32 	%p4, %r25, 1;
	or.pred  	%p5, %p3, %p4;
	@%p5 bra 	$L__BB0_13;
	mad.lo.s32 	%r34, %r24, %r1, %r2;
	mul.lo.s32 	%r3, %r34, %r25;
	and.b32  	%r4, %r25, 15;
	setp.lt.u32 	%p6, %r25, 16;
	mov.b32 	%r40, 0;
	@%p6 bra 	$L__BB0_4;
	and.b32  	%r40, %r25, 2147483632;
	neg.s32 	%r38, %r40;
	add.s64 	%rd3, %rd2, 32;
	add.s64 	%rd4, %rd1, 32;
	mov.u32 	%r37, %r3;
$L__BB0_3:
	.pragma "nounroll";
	mul.wide.s32 	%rd7, %r37, 4;
	add.s64 	%rd8, %rd3, %rd7;
	add.s64 	%rd9, %rd4, %rd7;
	ld.global.f32 	%f2, [%rd8+-32];
	mul.f32 	%f3, %f1, %f2;
	st.global.f32 	[%rd9+-32], %f3;
	ld.global.f32 	%f4, [%rd8+-28];
	mul.f32 	%f5, %f1, %f4;
	st.global.f32 	[%rd9+-28], %f5;
	ld.global.f32 	%f6, [%rd8+-24];
	mul.f32 	%f7, %f1, %f6;
	st.global.f32 	[%rd9+-24], %f7;
	ld.global.f32 	%f8, [%rd8+-20];
	mul.f32 	%f9, %f1, %f8;
	st.global.f32 	[%rd9+-20], %f9;
	ld.global.f32 	%f10, [%rd8+-16];
	mul.f32 	%f11, %f1, %f10;
	st.global.f32 	[%rd9+-16], %f11;
	ld.global.f32 	%f12, [%rd8+-12];
	mul.f32 	%f13, %f1, %f12;
	st.global.f32 	[%rd9+-12], %f13;
	ld.global.f32 	%f14, [%rd8+-8];
	mul.f32 	%f15, %f1, %f14;
	st.global.f32 	[%rd9+-8], %f15;
	ld.global.f32 	%f16, [%rd8+-4];
	mul.f32 	%f17, %f1, %f16;
	st.global.f32 	[%rd9+-4], %f17;
	ld.global.f32 	%f18, [%rd8];
	mul.f32 	%f19, %f1, %f18;
	st.global.f32 	[%rd9], %f19;
	ld.global.f32 	%f20, [%rd8+4];
	mul.f32 	%f21, %f1, %f20;
	st.global.f32 	[%rd9+4], %f21;
	ld.global.f32 	%f22, [%rd8+8];
	mul.f32 	%f23, %f1, %f22;
	st.global.f32 	[%rd9+8], %f23;
	ld.global.f32 	%f24, [%rd8+12];
	mul.f32 	%f25, %f1, %f24;
	st.global.f32 	[%rd9+12], %f25;
	ld.global.f32 	%f26, [%rd8+16];
	mul.f32 	%f27, %f1, %f26;
	st.global.f32 	[%rd9+16], %f27;
	ld.global.f32 	%f28, [%rd8+20];
	mul.f32 	%f29, %f1, %f28;
	st.global.f32 	[%rd9+20], %f29;
	ld.global.f32 	%f30, [%rd8+24];
	mul.f32 	%f31, %f1, %f30;
	st.global.f32 	[%rd9+24], %f31;
	ld.global.f32 	%f32, [%rd8+28];
	mul.f32 	%f33, %f1, %f32;
	st.global.f32 	[%rd9+28], %f33;
	add.s32 	%r38, %r38, 16;
	add.s32 	%r37, %r37, 16;
	setp.ne.s32 	%p7, %r38, 0;
	@%p7 bra 	$L__BB0_3;
$L__BB0_4:
	setp.eq.s32 	%p8, %r4, 0;
	@%p8 bra 	$L__BB0_13;
	and.b32  	%r12, %r25, 7;
	setp.lt.u32 	%p9, %r4, 8;
	@%p9 bra 	$L__BB0_7;
	add.s32 	%r35, %r40, %r3;
	mul.wide.s32 	%rd10, %r35, 4;
	add.s64 	%rd11, %rd2, %rd10;
	ld.global.f32 	%f34, [%rd11];
	mul.f32 	%f35, %f1, %f34;
	add.s64 	%rd12, %rd1, %rd10;
	st.global.f32 	[%rd12], %f35;
	ld.global.f32 	%f36, [%rd11+4];
	mul.f32 	%f37, %f1, %f36;
	st.global.f32 	[%rd12+4], %f37;
	ld.global.f32 	%f38, [%rd11+8];
	mul.f32 	%f39, %f1, %f38;
	st.global.f32 	[%rd12+8], %f39;
	ld.global.f32 	%f40, [%rd11+12];
	mul.f32 	%f41, %f1, %f40;
	st.global.f32 	[%rd12+12], %f41;
	ld.global.f32 	%f42, [%rd11+16];
	mul.f32 	%f43, %f1, %f42;
	st.global.f32 	[%rd12+16], %f43;
	ld.global.f32 	%f44, [%rd11+20];
	mul.f32 	%f45, %f1, %f44;
	st.global.f32 	[%rd12+20], %f45;
	ld.global.f32 	%f46, [%rd11+24];
	mul.f32 	%f47, %f1, %f46;
	st.global.f32 	[%rd12+24], %f47;
	ld.global.f32 	%f48, [%rd11+28];
	mul.f32 	%f49, %f1, %f48;
	st.global.f32 	[%rd12+28], %f49;
	add.s32 	%r40, %r40, 8;
$L__BB0_7:
	setp.eq.s32 	%p10, %r12, 0;
	@%p10 bra 	$L__BB0_13;
	and.b32  	%r15, %r25, 3;
	setp.lt.u32 	%p11, %r12, 4;
	@%p11 bra 	$L__BB0_10;
	add.s32 	%r36, %r40, %r3;
	mul.wide.s32 	%rd13, %r36, 4;
	add.s64 	%rd14, %rd2, %rd13;
	ld.global.f32 	%f50, [%rd14];
	mul.f32 	%f51, %f1, %f50;
	add.s64 	%rd15, %rd1, %rd13;
	st.global.f32 	[%rd15], %f51;
	ld.global.f32 	%f52, [%rd14+4];
	mul.f32 	%f53, %f1, %f52;
	st.global.f32 	[%rd15+4], %f53;
	ld.global.f32 	%f54, [%rd14+8];
	mul.f32 	%f55, %f1, %f54;
	st.global.f32 	[%rd15+8], %f55;
	ld.global.f32 	%f56, [%rd14+12];
	mul.f32 	%f57, %f1, %f56;
	st.global.f32 	[%rd15+12], %f57;
	add.s32 	%r40, %r40, 4;
$L__BB0_10:
	setp.eq.s32 	%p12, %r15, 0;
	@%p12 bra 	$L__BB0_13;
	add.s32 	%r43, %r40, %r3;
	neg.s32 	%r42, %r15;
$L__BB0_12:
	.pragma "nounroll";
	mul.wide.s32 	%rd16, %r43, 4;
	add.s64 	%rd17, %rd1, %rd16;
	add.s64 	%rd18, %rd2, %rd16;
	ld.global.f32 	%f58, [%rd18];
	mul.f32 	%f59, %f1, %f58;
	st.global.f32 	[%rd17], %f59;
	add.s32 	%r43, %r43, 1;
	add.s32 	%r42, %r42, 1;
	setp.ne.s32 	%p13, %r42, 0;
	@%p13 bra 	$L__BB0_12;
$L__BB0_13:
	ret;

}


// ===== COMPILED SASS (sm_100) =====

	.target	sm_100

	.elftype	@"ET_EXEC"


//--------------------- .note.nv.tkinfo           --------------------------
	.section	.note.nv.tkinfo,"",@"SHT_NOTE"
	.sectionflags	@"SHF_NOTE_NV_TKINFO"
	.tkinfo
        /*0018*/ 	.word	0x00000002
        /*0030*/ 	.string	""
        /*0030*/ 	.string	"ptxas"
        /*0030*/ 	.string	"Cuda compilation tools, release 13.0, V13.0.88"
        /*0030*/ 	.string	"Build cuda_13.0.r13.0/compiler.36424714_0"
        /*0030*/ 	.string	"-arch sm_100 -m 64 "



//--------------------- .note.nv.cuinfo           --------------------------
	.section	.note.nv.cuinfo,"",@"SHT_NOTE"
	.sectionflags	@"SHF_NOTE_NV_CUINFO"
        /*0018*/ 	.short	0x0002
        /*001a*/ 	.short	0x0064
        /*001c*/ 	.short	0x0082
	.zero		2


//--------------------- .nv.info                  --------------------------
	.section	.nv.info,"",@"SHT_CUDA_INFO"
	.align	4


	//----- nvinfo : EIATTR_REGCOUNT
	.align		4
        /*0000*/ 	.byte	0x04, 0x2f
        /*0002*/ 	.short	(.L_1 - .L_0)
	.align		4
.L_0:
        /*0004*/ 	.word	index@(_Z9mat_scalefPfS_iii)
        /*0008*/ 	.word	0x00000014


	//----- nvinfo : EIATTR_FRAME_SIZE
	.align		4
.L_1:
        /*000c*/ 	.byte	0x04, 0x11
        /*000e*/ 	.short	(.L_3 - .L_2)
	.align		4
.L_2:
        /*0010*/ 	.word	index@(_Z9mat_scalefPfS_iii)
        /*0014*/ 	.word	0x00000000


	//----- nvinfo : EIATTR_MIN_STACK_SIZE
	.align		4
.L_3:
        /*0018*/ 	.byte	0x04, 0x12
        /*001a*/ 	.short	(.L_5 - .L_4)
	.align		4
.L_4:
        /*001c*/ 	.word	index@(_Z9mat_scalefPfS_iii)
        /*0020*/ 	.word	0x00000000
.L_5:


//--------------------- .nv.compat                --------------------------
	.section	.nv.compat,"",@"SHT_CUDA_COMPAT_INFO"
	.align	4
        /*0000*/ 	.byte	0x02, 0x09, 0x00, 0x00, 0x02, 0x02, 0x01, 0x00, 0x02, 0x05, 0x05, 0x00, 0x03, 0x07, 0x01, 0x01
        /*0010*/ 	.byte	0x02, 0x03, 0x00, 0x00, 0x02, 0x06, 0x01, 0x00, 0x04, 0x0b, 0x08, 0x00, 0x09, 0x00, 0x00, 0x00
        /*0020*/ 	.byte	0x00, 0x00, 0x00, 0x00


//--------------------- .nv.info._Z9mat_scalefPfS_iii --------------------------
	.section	.nv.info._Z9mat_scalefPfS_iii,"",@"SHT_CUDA_INFO"
	.sectionflags	@""
	.align	4


	//----- nvinfo : EIATTR_CUDA_API_VERSION
	.align		4
        /*0000*/ 	.byte	0x04, 0x37
        /*0002*/ 	.short	(.L_7 - .L_6)
.L_6:
        /*0004*/ 	.word	0x00000082


	//----- nvinfo : EIATTR_KPARAM_INFO
	.align		4
.L_7:
        /*0008*/ 	.byte	0x04, 0x17
        /*000a*/ 	.short	(.L_9 - .L_8)
.L_8:
        /*000c*/ 	.word	0x00000000
        /*0010*/ 	.short	0x0005
        /*0012*/ 	.short	0x0020
        /*0014*/ 	.byte	0x00, 0xf0, 0x11, 0x00


	//----- nvinfo : EIATTR_KPARAM_INFO
	.align		4
.L_9:
        /*0018*/ 	.byte	0x04, 0x17
        /*001a*/ 	.short	(.L_11 - .L_10)
.L_10:
        /*001c*/ 	.word	0x00000000
        /*0020*/ 	.short	0x0004
        /*0022*/ 	.short	0x001c
        /*0024*/ 	.byte	0x00, 0xf0, 0x11, 0x00


	//----- nvinfo : EIATTR_KPARAM_INFO
	.align		4
.L_11:
        /*0028*/ 	.byte	0x04, 0x17
        /*002a*/ 	.short	(.L_13 - .L_12)
.L_12:
        /*002c*/ 	.word	0x00000000
        /*0030*/ 	.short	0x0003
        /*0032*/ 	.short	0x0018
        /*0034*/ 	.byte	0x00, 0xf0, 0x11, 0x00


	//----- nvinfo : EIATTR_KPARAM_INFO
	.align		4
.L_13:
        /*0038*/ 	.byte	0x04, 0x17
        /*003a*/ 	.short	(.L_15 - .L_14)
.L_14:
        /*003c*/ 	.word	0x00000000
        /*0040*/ 	.short	0x0002
        /*0042*/ 	.short	0x0010
        /*0044*/ 	.byte	0x00, 0xf5, 0x21, 0x00


	//----- nvinfo : EIATTR_KPARAM_INFO
	.align		4
.L_15:
        /*0048*/ 	.byte	0x04, 0x17
        /*004a*/ 	.short	(.L_17 - .L_16)
.L_16:
        /*004c*/ 	.word	0x00000000
        /*0050*/ 	.short	0x0001
        /*0052*/ 	.short	0x0008
        /*0054*/ 	.byte	0x00, 0xf5, 0x21, 0x00


	//----- nvinfo : EIATTR_KPARAM_INFO
	.align		4
.L_17:
        /*0058*/ 	.byte	0x04, 0x17
        /*005a*/ 	.short	(.L_19 - .L_18)
.L_18:
        /*005c*/ 	.word	0x00000000
        /*0060*/ 	.short	0x0000
        /*0062*/ 	.short	0x0000
        /*0064*/ 	.byte	0x00, 0xf0, 0x11, 0x00


	//----- nvinfo : EIATTR_SPARSE_MMA_MASK
	.align		4
.L_19:
        /*0068*/ 	.byte	0x03, 0x50
        /*006a*/ 	.short	0x0000


	//----- nvinfo : EIATTR_MAXREG_COUNT
	.align		4
        /*006c*/ 	.byte	0x03, 0x1b
        /*006e*/ 	.short	0x00ff


	//----- nvinfo : EIATTR_MERCURY_ISA_VERSION
	.align		4
        /*0070*/ 	.byte	0x03, 0x5f
        /*0072*/ 	.short	0x0101


	//----- nvinfo : EIATTR_VRC_CTA_INIT_COUNT
	.align		4
        /*0074*/ 	.byte	0x02, 0x4a
	.zero		1
	.zero		1


	//----- nvinfo : EIATTR_EXIT_INSTR_OFFSETS
	.align		4
        /*0078*/ 	.byte	0x04, 0x1c
        /*007a*/ 	.short	(.L_21 - .L_20)


	//   ....[0]....
.L_20:
        /*007c*/ 	.word	0x000000e0


	//   ....[1]....
        /*0080*/ 	.word	0x000005b0


	//   ....[2]....
        /*0084*/ 	.word	0x000007f0


	//   ....[3]....
        /*0088*/ 	.word	0x00000970


	//   ....[4]....
        /*008c*/ 	.word	0x00000a60


	//----- nvinfo : EIATTR_CBANK_PARAM_SIZE
	.align		4
.L_21:
        /*0090*/ 	.byte	0x03, 0x19
        /*0092*/ 	.short	0x0024


	//----- nvinfo : EIATTR_PARAM_CBANK
	.align		4
        /*0094*/ 	.byte	0x04, 0x0a
        /*0096*/ 	.short	(.L_23 - .L_22)
	.align		4
.L_22:
        /*0098*/ 	.word	index@(.nv.constant0._Z9mat_scalefPfS_iii)
        /*009c*/ 	.short	0x0380
        /*009e*/ 	.short	0x0024


	//----- nvinfo : EIATTR_SW_WAR
	.align		4
.L_23:
        /*00a0*/ 	.byte	0x04, 0x36
        /*00a2*/ 	.short	(.L_25 - .L_24)
.L_24:
        /*00a4*/ 	.word	0x00000008
.L_25:


//--------------------- .nv.callgraph             --------------------------
	.section	.nv.callgraph,"",@"SHT_CUDA_CALLGRAPH"
	.align	4
	.sectionentsize	8
	.align		4
        /*0000*/ 	.word	0x00000000
	.align		4
        /*0004*/ 	.word	0xffffffff
	.align		4
        /*0008*/ 	.word	0x00000000
	.align		4
        /*000c*/ 	.word	0xfffffffe
	.align		4
        /*0010*/ 	.word	0x00000000
	.align		4
        /*0014*/ 	.word	0xfffffffd
	.align		4
        /*0018*/ 	.word	0x00000000
	.align		4
        /*001c*/ 	.word	0xfffffffc


//--------------------- .text._Z9mat_scalefPfS_iii --------------------------
	.section	.text._Z9mat_scalefPfS_iii,"ax",@progbits
	.align	128
        .global         _Z9mat_scalefPfS_iii
        .type           _Z9mat_scalefPfS_iii,@function
        .size           _Z9mat_scalefPfS_iii,(.L_x_6 - _Z9mat_scalefPfS_iii)
        .other          _Z9mat_scalefPfS_iii,@"STO_CUDA_ENTRY STV_DEFAULT"
_Z9mat_scalefPfS_iii:
.text._Z9mat_scalefPfS_iii:
[----:B------:R-:W-:Y:S01]  /*0000*/  LDC R1, c[0x0][0x37c] ;  /* 0x0000df00ff017b82 */ /* 0x000fe20000000800 */
[----:B------:R-:W0:Y:S01]  /*0010*/  S2R R3, SR_CTAID.X ;  /* 0x0000000000037919 */ /* 0x000e220000002500 */
[----:B------:R-:W1:Y:S06]  /*0020*/  LDCU UR4, c[0x0][0x364] ;  /* 0x00006c80ff0477ac */ /* 0x000e6c0008000800 */
[----:B------:R-:W2:Y:S01]  /*0030*/  LDC R2, c[0x0][0x3a0] ;  /* 0x0000e800ff027b82 */ /* 0x000ea20000000800 */
[----:B------:R-:W0:Y:S01]  /*0040*/  S2R R4, SR_TID.X ;  /* 0x0000000000047919 */ /* 0x000e220000002100 */
[----:B------:R-:W0:Y:S01]  /*0050*/  LDCU UR5, c[0x0][0x360] ;  /* 0x00006c00ff0577ac */ /* 0x000e220008000800 */
[----:B------:R-:W1:Y:S01]  /*0060*/  S2R R0, SR_CTAID.Y ;  /* 0x0000000000007919 */ /* 0x000e620000002600 */
[----:B------:R-:W3:Y:S01]  /*0070*/  LDCU.64 UR6, c[0x0][0x398] ;  /* 0x00007300ff0677ac */ /* 0x000ee20008000a00 */
[----:B------:R-:W1:Y:S01]  /*0080*/  S2R R5, SR_TID.Y ;  /* 0x0000000000057919 */ /* 0x000e620000002200 */
[----:B0-----:R-:W-:-:S05]  /*0090*/  IMAD R3, R3, UR5, R4 ;  /* 0x0000000503037c24 */ /* 0x001fca000f8e0204 */
[----:B---3--:R-:W-:Y:S01]  /*00a0*/  ISETP.GE.AND P0, PT, R3, UR7, PT ;  /* 0x0000000703007c0c */ /* 0x008fe2000bf06270 */
[----:B-1----:R-:W-:-:S05]  /*00b0*/  IMAD R0, R0, UR4, R5 ;  /* 0x0000000400007c24 */ /* 0x002fca000f8e0205 */
[----:B------:R-:W-:-:S04]  /*00c0*/  ISETP.GE.OR P0, PT, R0, UR6, P0 ;  /* 0x0000000600007c0c */ /* 0x000fc80008706670 */
[----:B--2---:R-:W-:-:S13]  /*00d0*/  ISETP.LT.OR P0, PT, R2, 0x1, P0 ;  /* 0x000000010200780c */ /* 0x004fda0000701670 */
[----:B------:R-:W-:Y:S05]  /*00e0*/  @P0 EXIT ;  /* 0x000000000000094d */ /* 0x000fea0003800000 */
[----:B------:R-:W-:Y:S01]  /*00f0*/  ISETP.GE.U32.AND P1, PT, R2, 0x10, PT ;  /* 0x000000100200780c */ /* 0x000fe20003f26070 */
[----:B------:R-:W-:Y:S01]  /*0100*/  IMAD R5, R0, UR7, R3 ;  /* 0x0000000700057c24 */ /* 0x000fe2000f8e0203 */
[----:B------:R-:W-:Y:S01]  /*0110*/  LOP3.LUT R12, R2, 0xf, RZ, 0xc0, !PT ;  /* 0x0000000f020c7812 */ /* 0x000fe200078ec0ff */
[----:B------:R-:W0:Y:S01]  /*0120*/  LDCU.64 UR8, c[0x0][0x358] ;  /* 0x00006b00ff0877ac */ /* 0x000e220008000a00 */
[----:B------:R-:W-:Y:S02]  /*0130*/  HFMA2 R3, -RZ, RZ, 0, 0 ;  /* 0x00000000ff037431 */ /* 0x000fe400000001ff */
[----:B------:R-:W-:Y:S01]  /*0140*/  IMAD R0, R5, R2, RZ ;  /* 0x0000000205007224 */ /* 0x000fe200078e02ff */
[----:B------:R-:W-:-:S06]  /*0150*/  ISETP.NE.AND P0, PT, R12, RZ, PT ;  /* 0x000000ff0c00720c */ /* 0x000fcc0003f05270 */
[----:B------:R-:W-:Y:S07]  /*0160*/  @!P1 BRA `(.L_x_0) ;  /* 0x0000000400109947 */ /* 0x000fee0003800000 */
[----:B------:R-:W1:Y:S01]  /*0170*/  LDCU.64 UR6, c[0x0][0x388] ;  /* 0x00007100ff0677ac */ /* 0x000e620008000a00 */
[----:B------:R-:W-:Y:S02]  /*0180*/  LOP3.LUT R3, R2, 0x7ffffff0, RZ, 0xc0, !PT ;  /* 0x7ffffff002037812 */ /* 0x000fe400078ec0ff */
[----:B------:R-:W-:Y:S01]  /*0190*/  MOV R8, R0 ;  /* 0x0000000000087202 */ /* 0x000fe20000000f00 */
[----:B------:R-:W2:Y:S01]  /*01a0*/  LDCU.64 UR4, c[0x0][0x390] ;  /* 0x00007200ff0477ac */ /* 0x000ea20008000a00 */
[----:B------:R-:W-:Y:S01]  /*01b0*/  IADD3 R9, PT, PT, -R3, RZ, RZ ;  /* 0x000000ff03097210 */ /* 0x000fe20007ffe1ff */
[----:B------:R-:W3:Y:S01]  /*01c0*/  LDCU UR10, c[0x0][0x380] ;  /* 0x00007000ff0a77ac */ /* 0x000ee20008000800 */
[----:B-1----:R-:W-:Y:S02]  /*01d0*/  UIADD3 UR6, UP0, UPT, UR6, 0x20, URZ ;  /* 0x0000002006067890 */ /* 0x002fe4000ff1e0ff */
[----:B--2---:R-:W-:Y:S02]  /*01e0*/  UIADD3 UR4, UP1, UPT, UR4, 0x20, URZ ;  /* 0x0000002004047890 */ /* 0x004fe4000ff3e0ff */
[----:B------:R-:W-:-:S02]  /*01f0*/  UIADD3.X UR7, UPT, UPT, URZ, UR7, URZ, UP0, !UPT ;  /* 0x00000007ff077290 */ /* 0x000fc400087fe4ff */
[----:B---3--:R-:W-:-:S12]  /*0200*/  UIADD3.X UR5, UPT, UPT, URZ, UR5, URZ, UP1, !UPT ;  /* 0x00000005ff057290 */ /* 0x008fd80008ffe4ff */
.L_x_1:
[----:B------:R-:W-:Y:S02]  /*0210*/  MOV R4, UR6 ;  /* 0x0000000600047c02 */ /* 0x000fe40008000f00 */
[----:B------:R-:W-:-:S03]  /*0220*/  MOV R5, UR7 ;  /* 0x0000000700057c02 */ /* 0x000fc60008000f00 */
[----:B------:R-:W-:-:S05]  /*0230*/  IMAD.WIDE R4, R8, 0x4, R4 ;  /* 0x0000000408047825 */ /* 0x000fca00078e0204 */
[----:B0-----:R-:W2:Y:S01]  /*0240*/  LDG.E R10, desc[UR8][R4.64+-0x20] ;  /* 0xffffe008040a7981 */ /* 0x001ea2000c1e1900 */
[----:B----4-:R-:W-:Y:S02]  /*0250*/  MOV R6, UR4 ;  /* 0x0000000400067c02 */ /* 0x010fe40008000f00 */
[----:B------:R-:W-:-:S03]  /*0260*/  MOV R7, UR5 ;  /* 0x0000000500077c02 */ /* 0x000fc60008000f00 */
[----:B------:R-:W-:-:S04]  /*0270*/  IMAD.WIDE R6, R8, 0x4, R6 ;  /* 0x0000000408067825 */ /* 0x000fc800078e0206 */
[----:B--2---:R-:W-:-:S05]  /*0280*/  FMUL R11, R10, UR10 ;  /* 0x0000000a0a0b7c20 */ /* 0x004fca0008400000 */
[----:B------:R0:W-:Y:S04]  /*0290*/  STG.E desc[UR8][R6.64+-0x20], R11 ;  /* 0xffffe00b06007986 */ /* 0x0001e8000c101908 */
[----:B------:R-:W2:Y:S02]  /*02a0*/  LDG.E R10, desc[UR8][R4.64+-0x1c] ;  /* 0xffffe408040a7981 */ /* 0x000ea4000c1e1900 */
[----:B--2---:R-:W-:-:S05]  /*02b0*/  FMUL R13, R10, UR10 ;  /* 0x0000000a0a0d7c20 */ /* 0x004fca0008400000 */
[----:B------:R1:W-:Y:S04]  /*02c0*/  STG.E desc[UR8][R6.64+-0x1c], R13 ;  /* 0xffffe40d06007986 */ /* 0x0003e8000c101908 */
[----:B------:R-:W2:Y:S02]  /*02d0*/  LDG.E R10, desc[UR8][R4.64+-0x18] ;  /* 0xffffe808040a7981 */ /* 0x000ea4000c1e1900 */
[----:B--2---:R-:W-:-:S05]  /*02e0*/  FMUL R15, R10, UR10 ;  /* 0x0000000a0a0f7c20 */ /* 0x004fca0008400000 */
[----:B------:R2:W-:Y:S04]  /*02f0*/  STG.E desc[UR8][R6.64+-0x18], R15 ;  /* 0xffffe80f06007986 */ /* 0x0005e8000c101908 */
[----:B------:R-:W3:Y:S02]  /*0300*/  LDG.E R10, desc[UR8][R4.64+-0x14] ;  /* 0xffffec08040a7981 */ /* 0x000ee4000c1e1900 */
[----:B---3--:R-:W-:-:S05]  /*0310*/  FMUL R17, R10, UR10 ;  /* 0x0000000a0a117c20 */ /* 0x008fca0008400000 */
[----:B------:R3:W-:Y:S04]  /*0320*/  STG.E desc[UR8][R6.64+-0x14], R17 ;  /* 0xffffec1106007986 */ /* 0x0007e8000c101908 */
[----:B------:R-:W0:Y:S02]  /*0330*/  LDG.E R10, desc[UR8][R4.64+-0x10] ;  /* 0xfffff008040a7981 */ /* 0x000e24000c1e1900 */
[----:B0-----:R-:W-:-:S05]  /*0340*/  FMUL R11, R10, UR10 ;  /* 0x0000000a0a0b7c20 */ /* 0x001fca0008400000 */
[----:B------:R0:W-:Y:S04]  /*0350*/  STG.E desc[UR8][R6.64+-0x10], R11 ;  /* 0xfffff00b06007986 */ /* 0x0001e8000c101908 */
[----:B------:R-:W1:Y:S02]  /*0360*/  LDG.E R10, desc[UR8][R4.64+-0xc] ;  /* 0xfffff408040a7981 */ /* 0x000e64000c1e1900 */
[----:B-1----:R-:W-:-:S05]  /*0370*/  FMUL R13, R10, UR10 ;  /* 0x0000000a0a0d7c20 */ /* 0x002fca0008400000 */
        /* <DEDUP_REMOVED lines=25> */
[----:B------:R-:W2:Y:S01]  /*0510*/  LDG.E R10, desc[UR8][R4.64+0x18] ;  /* 0x00001808040a7981 */ /* 0x000ea2000c1e1900 */
[----:B------:R-:W-:Y:S01]  /*0520*/  IADD3 R9, PT, PT, R9, 0x10, RZ ;  /* 0x0000001009097810 */ /* 0x000fe20007ffe0ff */
[----:B--2---:R-:W-:-:S05]  /*0530*/  FMUL R15, R10, UR10 ;  /* 0x0000000a0a0f7c20 */ /* 0x004fca0008400000 */
[----:B------:R4:W-:Y:S04]  /*0540*/  STG.E desc[UR8][R6.64+0x18], R15 ;  /* 0x0000180f06007986 */ /* 0x0009e8000c101908 */
[----:B------:R-:W3:Y:S01]  /*0550*/  LDG.E R10, desc[UR8][R4.64+0x1c] ;  /* 0x00001c08040a7981 */ /* 0x000ee2000c1e1900 */
[----:B------:R-:W-:Y:S02]  /*0560*/  ISETP.NE.AND P1, PT, R9, RZ, PT ;  /* 0x000000ff0900720c */ /* 0x000fe40003f25270 */
[----:B------:R-:W-:Y:S01]  /*0570*/  IADD3 R8, PT, PT, R8, 0x10, RZ ;  /* 0x0000001008087810 */ /* 0x000fe20007ffe0ff */
[----:B---3--:R-:W-:-:S05]  /*0580*/  FMUL R17, R10, UR10 ;  /* 0x0000000a0a117c20 */ /* 0x008fca0008400000 */
[----:B------:R4:W-:Y:S05]  /*0590*/  STG.E desc[UR8][R6.64+0x1c], R17 ;  /* 0x00001c1106007986 */ /* 0x0009ea000c101908 */
[----:B------:R-:W-:Y:S05]  /*05a0*/  @P1 BRA `(.L_x_1) ;  /* 0xfffffffc00181947 */ /* 0x000fea000383ffff */
.L_x_0:
[----:B0-----:R-:W-:Y:S05]  /*05b0*/  @!P0 EXIT ;  /* 0x000000000000894d */ /* 0x001fea0003800000 */
[----:B------:R-:W-:Y:S02]  /*05c0*/  ISETP.GE.U32.AND P0, PT, R12, 0x8, PT ;  /* 0x000000080c00780c */ /* 0x000fe40003f06070 */
[----:B------:R-:W-:-:S04]  /*05d0*/  LOP3.LUT R10, R2, 0x7, RZ, 0xc0, !PT ;  /* 0x00000007020a7812 */ /* 0x000fc800078ec0ff */
[----:B------:R-:W-:-:S07]  /*05e0*/  ISETP.NE.AND P1, PT, R10, RZ, PT ;  /* 0x000000ff0a00720c */ /* 0x000fce0003f25270 */
[----:B------:R-:W-:Y:S06]  /*05f0*/  @!P0 BRA `(.L_x_2) ;  /* 0x00000000007c8947 */ /* 0x000fec0003800000 */
[----:B------:R-:W0:Y:S01]  /*0600*/  LDC.64 R4, c[0x0][0x388] ;  /* 0x0000e200ff047b82 */ /* 0x000e220000000a00 */
[----:B------:R-:W-:Y:S01]  /*0610*/  IADD3 R9, PT, PT, R0, R3, RZ ;  /* 0x0000000300097210 */ /* 0x000fe20007ffe0ff */
[----:B------:R-:W1:Y:S06]  /*0620*/  LDCU UR4, c[0x0][0x380] ;  /* 0x00007000ff0477ac */ /* 0x000e6c0008000800 */
[----:B----4-:R-:W2:Y:S01]  /*0630*/  LDC.64 R6, c[0x0][0x390] ;  /* 0x0000e400ff067b82 */ /* 0x010ea20000000a00 */
[----:B0-----:R-:W-:-:S05]  /*0640*/  IMAD.WIDE R4, R9, 0x4, R4 ;  /* 0x0000000409047825 */ /* 0x001fca00078e0204 */
[----:B------:R-:W1:Y:S01]  /*0650*/  LDG.E R8, desc[UR8][R4.64] ;  /* 0x0000000804087981 */ /* 0x000e62000c1e1900 */
[----:B--2---:R-:W-:-:S04]  /*0660*/  IMAD.WIDE R6, R9, 0x4, R6 ;  /* 0x0000000409067825 */ /* 0x004fc800078e0206 */
[----:B-1----:R-:W-:-:S05]  /*0670*/  FMUL R9, R8, UR4 ;  /* 0x0000000408097c20 */ /* 0x002fca0008400000 */
        /* <DEDUP_REMOVED lines=19> */
[----:B------:R-:W3:Y:S01]  /*07b0*/  LDG.E R8, desc[UR8][R4.64+0x1c] ;  /* 0x00001c0804087981 */ /* 0x000ee2000c1e1900 */
[----:B------:R-:W-:Y:S01]  /*07c0*/  IADD3 R3, PT, PT, R3, 0x8, RZ ;  /* 0x0000000803037810 */ /* 0x000fe20007ffe0ff */
[----:B---3--:R-:W-:-:S05]  /*07d0*/  FMUL R15, R8, UR4 ;  /* 0x00000004080f7c20 */ /* 0x008fca0008400000 */
[----:B------:R0:W-:Y:S02]  /*07e0*/  STG.E desc[UR8][R6.64+0x1c], R15 ;  /* 0x00001c0f06007986 */ /* 0x0001e4000c101908 */
.L_x_2:
[----:B------:R-:W-:Y:S05]  /*07f0*/  @!P1 EXIT ;  /* 0x000000000000994d */ /* 0x000fea0003800000 */
[----:B------:R-:W-:Y:S02]  /*0800*/  ISETP.GE.U32.AND P0, PT, R10, 0x4, PT ;  /* 0x000000040a00780c */ /* 0x000fe40003f06070 */
[----:B------:R-:W-:-:S04]  /*0810*/  LOP3.LUT R2, R2, 0x3, RZ, 0xc0, !PT ;  /* 0x0000000302027812 */ /* 0x000fc800078ec0ff */
[----:B------:R-:W-:-:S07]  /*0820*/  ISETP.NE.AND P1, PT, R2, RZ, PT ;  /* 0x000000ff0200720c */ /* 0x000fce0003f25270 */
[----:B------:R-:W-:Y:S06]  /*0830*/  @!P0 BRA `(.L_x_3) ;  /* 0x00000000004c8947 */ /* 0x000fec0003800000 */
[----:B------:R-:W1:Y:S01]  /*0840*/  LDC.64 R4, c[0x0][0x388] ;  /* 0x0000e200ff047b82 */ /* 0x000e620000000a00 */
[----:B0-----:R-:W-:Y:S01]  /*0850*/  IADD3 R9, PT, PT, R0, R3, RZ ;  /* 0x0000000300097210 */ /* 0x001fe20007ffe0ff */
[----:B------:R-:W0:Y:S06]  /*0860*/  LDCU UR4, c[0x0][0x380] ;  /* 0x00007000ff0477ac */ /* 0x000e2c0008000800 */
[----:B----4-:R-:W2:Y:S01]  /*0870*/  LDC.64 R6, c[0x0][0x390] ;  /* 0x0000e400ff067b82 */ /* 0x010ea20000000a00 */
[----:B-1----:R-:W-:-:S05]  /*0880*/  IMAD.WIDE R4, R9, 0x4, R4 ;  /* 0x0000000409047825 */ /* 0x002fca00078e0204 */
[----:B------:R-:W0:Y:S01]  /*0890*/  LDG.E R8, desc[UR8][R4.64] ;  /* 0x0000000804087981 */ /* 0x000e22000c1e1900 */
[----:B--2---:R-:W-:-:S04]  /*08a0*/  IMAD.WIDE R6, R9, 0x4, R6 ;  /* 0x0000000409067825 */ /* 0x004fc800078e0206 */
[----:B0-----:R-:W-:-:S05]  /*08b0*/  FMUL R9, R8, UR4 ;  /* 0x0000000408097c20 */ /* 0x001fca0008400000 */
[----:B------:R1:W-:Y:S04]  /*08c0*/  STG.E desc[UR8][R6.64], R9 ;  /* 0x0000000906007986 */ /* 0x0003e8000c101908 */
[----:B------:R-:W2:Y:S02]  /*08d0*/  LDG.E R8, desc[UR8][R4.64+0x4] ;  /* 0x0000040804087981 */ /* 0x000ea4000c1e1900 */
[----:B--2---:R-:W-:-:S05]  /*08e0*/  FMUL R11, R8, UR4 ;  /* 0x00000004080b7c20 */ /* 0x004fca0008400000 */
[----:B------:R1:W-:Y:S04]  /*08f0*/  STG.E desc[UR8][R6.64+0x4], R11 ;  /* 0x0000040b06007986 */ /* 0x0003e8000c101908 */
[----:B------:R-:W2:Y:S02]  /*0900*/  LDG.E R8, desc[UR8][R4.64+0x8] ;  /* 0x0000080804087981 */ /* 0x000ea4000c1e1900 */
[----:B--2---:R-:W-:-:S05]  /*0910*/  FMUL R13, R8, UR4 ;  /* 0x00000004080d7c20 */ /* 0x004fca0008400000 */
[----:B------:R1:W-:Y:S04]  /*0920*/  STG.E desc[UR8][R6.64+0x8], R13 ;  /* 0x0000080d06007986 */ /* 0x0003e8000c101908 */
[----:B------:R-:W2:Y:S01]  /*0930*/  LDG.E R8, desc[UR8][R4.64+0xc] ;  /* 0x00000c0804087981 */ /* 0x000ea2000c1e1900 */
[----:B------:R-:W-:Y:S01]  /*0940*/  IADD3 R3, PT, PT, R3, 0x4, RZ ;  /* 0x0000000403037810 */ /* 0x000fe20007ffe0ff */
[----:B--2---:R-:W-:-:S05]  /*0950*/  FMUL R15, R8, UR4 ;  /* 0x00000004080f7c20 */ /* 0x004fca0008400000 */
[----:B------:R1:W-:Y:S02]  /*0960*/  STG.E desc[UR8][R6.64+0xc], R15 ;  /* 0x00000c0f06007986 */ /* 0x0003e4000c101908 */
.L_x_3:
[----:B------:R-:W-:Y:S05]  /*0970*/  @!P1 EXIT ;  /* 0x000000000000994d */ /* 0x000fea0003800000 */
[----:B01--4-:R-:W0:Y:S01]  /*0980*/  LDC.64 R6, c[0x0][0x390] ;  /* 0x0000e400ff067b82 */ /* 0x013e220000000a00 */
[----:B------:R-:W-:Y:S01]  /*0990*/  IADD3 R11, PT, PT, R0, R3, RZ ;  /* 0x00000003000b7210 */ /* 0x000fe20007ffe0ff */
[----:B------:R-:W1:Y:S01]  /*09a0*/  LDCU UR4, c[0x0][0x380] ;  /* 0x00007000ff0477ac */ /* 0x000e620008000800 */
[----:B------:R-:W-:-:S05]  /*09b0*/  IADD3 R0, PT, PT, -R2, RZ, RZ ;  /* 0x000000ff02007210 */ /* 0x000fca0007ffe1ff */
[----:B------:R-:W2:Y:S02]  /*09c0*/  LDC.64 R8, c[0x0][0x388] ;  /* 0x0000e200ff087b82 */ /* 0x000ea40000000a00 */
.L_x_4:
[----:B--2---:R-:W-:-:S06]  /*09d0*/  IMAD.WIDE R4, R11, 0x4, R8 ;  /* 0x000000040b047825 */ /* 0x004fcc00078e0208 */
[----:B------:R-:W1:Y:S01]  /*09e0*/  LDG.E R4, desc[UR8][R4.64] ;  /* 0x0000000804047981 */ /* 0x000e62000c1e1900 */
[----:B------:R-:W-:Y:S01]  /*09f0*/  IADD3 R0, PT, PT, R0, 0x1, RZ ;  /* 0x0000000100007810 */ /* 0x000fe20007ffe0ff */
[C---:B0--3--:R-:W-:Y:S01]  /*0a00*/  IMAD.WIDE R2, R11.reuse, 0x4, R6 ;  /* 0x000000040b027825 */ /* 0x049fe200078e0206 */
[----:B------:R-:W-:Y:S02]  /*0a10*/  IADD3 R11, PT, PT, R11, 0x1, RZ ;  /* 0x000000010b0b7810 */ /* 0x000fe40007ffe0ff */
[----:B------:R-:W-:Y:S01]  /*0a20*/  ISETP.NE.AND P0, PT, R0, RZ, PT ;  /* 0x000000ff0000720c */ /* 0x000fe20003f05270 */
[----:B-1----:R-:W-:-:S05]  /*0a30*/  FMUL R13, R4, UR4 ;  /* 0x00000004040d7c20 */ /* 0x002fca0008400000 */
[----:B------:R3:W-:Y:S07]  /*0a40*/  STG.E desc[UR8][R2.64], R13 ;  /* 0x0000000d02007986 */ /* 0x0007ee000c101908 */
[----:B------:R-:W-:Y:S05]  /*0a50*/  @P0 BRA `(.L_x_4) ;  /* 0xfffffffc00dc0947 */ /* 0x000fea000383ffff */
[----:B------:R-:W-:Y:S05]  /*0a60*/  EXIT ;  /* 0x000000000000794d */ /* 0x000fea0003800000 */
.L_x_5:
[----:B------:R-:W-:-:S00]  /*0a70*/  BRA `(.L_x_5) ;  /* 0xfffffffc00fc7947 */ /* 0x000fc0000383ffff */
[----:B------:R-:W-:-:S00]  /*0a80*/  NOP ;  /* 0x0000000000007918 */ /* 0x000fc00000000000 */
[----:B------:R-:W-:-:S00]  /*0a90*/  NOP ;  /* 0x0000000000007918 */ /* 0x000fc00000000000 */
[----:B------:R-:W-:-:S00]  /*0aa0*/  NOP ;  /* 0x0000000000007918 */ /* 0x000fc00000000000 */
[----:B------:R-:W-:-:S00]  /*0ab0*/  NOP ;  /* 0x0000000000007918 */ /* 0x000fc00000000000 */
[----:B------:R-:W-:-:S00]  /*0ac0*/  NOP ;  /* 0x0000000000007918 */ /* 0x000fc00000000000 */
[----:B------:R-:W-:-:S00]  /*0ad0*/  NOP ;  /* 0x0000000000007918 */ /* 0x000fc00000000000 */
[----:B------:R-:W-:-:S00]  /*0ae0*/  NOP ;  /* 0x0000000000007918 */ /* 0x000fc00000000000 */
[----:B------:R-:W-:-:S00]  /*0af0*/  NOP ;  /* 0x0000000000007918 */ /* 0x000fc00000000000 */
.L_x_6:


//--------------------- .nv.shared.reserved.0     --------------------------
	.section	.nv.shared.reserved.0,"aw",@nobits
	.weak		__nv_reservedSMEM_offset_0_alias
	.size		__nv_reservedSMEM_offset_0_alias, 0, 64
	.other		__nv_reservedSMEM_offset_0_alias,@"STO_CUDA_RESERVED_SHARED STV_DEFAULT"
__nv_reservedSMEM_offset_0_alias:
	.zero		0
	.zero		64


//--------------------- .nv.constant0._Z9mat_scalefPfS_iii --------------------------
	.section	.nv.constant0._Z9mat_scalefPfS_iii,"a",@progbits
	.sectionflags	@""
	.align	4
.nv.constant0._Z9mat_scalefPfS_iii:
	.zero		932


//--------------------- SYMBOLS --------------------------

	.type		.nv.reservedSmem.offset0,@object
	.size		.nv.reservedSmem.offset0,0x4
